//
// Generated by NVIDIA NVVM Compiler
//
// Compiler Build ID: CL-36424714
// Cuda compilation tools, release 13.0, V13.0.88
// Based on NVVM 20.0.0
//

.version 9.0
.target sm_100
.address_size 64

	// .globl	dot
// _ZZ3dotE5cache has been demoted

.visible .entry dot(
	.param .u64 .ptr .align 1 dot_param_0,
	.param .u64 .ptr .align 1 dot_param_1,
	.param .u64 .ptr .align 1 dot_param_2
)
{
	.reg .pred 	%p<7>;
	.reg .b32 	%r<18>;
	.reg .b32 	%f<14>;
	.reg .b64 	%rd<12>;
	// demoted variable
	.shared .align 4 .b8 _ZZ3dotE5cache[1024];
	ld.param.u64 	%rd3, [dot_param_0];
	ld.param.u64 	%rd4, [dot_param_1];
	ld.param.u64 	%rd5, [dot_param_2];
	mov.u32 	%r1, %tid.x;
	mov.u32 	%r2, %ctaid.x;
	mov.u32 	%r17, %ntid.x;
	mad.lo.s32 	%r16, %r2, %r17, %r1;
	setp.gt.s32 	%p1, %r16, 33791;
	mov.f32 	%f13, 0f00000000;
	@%p1 bra 	$L__BB0_3;
	mov.u32 	%r11, %nctaid.x;
	mul.lo.s32 	%r5, %r17, %r11;
	cvta.to.global.u64 	%rd1, %rd3;
	cvta.to.global.u64 	%rd2, %rd4;
	mov.f32 	%f13, 0f00000000;
$L__BB0_2:
	mul.wide.s32 	%rd6, %r16, 4;
	add.s64 	%rd7, %rd1, %rd6;
	ld.global.f32 	%f6, [%rd7];
	add.s64 	%rd8, %rd2, %rd6;
	ld.global.f32 	%f7, [%rd8];
	fma.rn.f32 	%f13, %f6, %f7, %f13;
	add.s32 	%r16, %r16, %r5;
	setp.lt.s32 	%p2, %r16, 33792;
	@%p2 bra 	$L__BB0_2;
$L__BB0_3:
	shl.b32 	%r12, %r1, 2;
	mov.u32 	%r13, _ZZ3dotE5cache;
	add.s32 	%r8, %r13, %r12;
	st.shared.f32 	[%r8], %f13;
	bar.sync 	0;
	setp.lt.u32 	%p3, %r17, 2;
	@%p3 bra 	$L__BB0_7;
$L__BB0_4:
	shr.u32 	%r10, %r17, 1;
	setp.ge.u32 	%p4, %r1, %r10;
	@%p4 bra 	$L__BB0_6;
	shl.b32 	%r14, %r10, 2;
	add.s32 	%r15, %r8, %r14;
	ld.shared.f32 	%f8, [%r15];
	ld.shared.f32 	%f9, [%r8];
	add.f32 	%f10, %f8, %f9;
	st.shared.f32 	[%r8], %f10;
$L__BB0_6:
	bar.sync 	0;
	setp.gt.u32 	%p5, %r17, 3;
	mov.u32 	%r17, %r10;
	@%p5 bra 	$L__BB0_4;
$L__BB0_7:
	setp.ne.s32 	%p6, %r1, 0;
	@%p6 bra 	$L__BB0_9;
	ld.shared.f32 	%f11, [_ZZ3dotE5cache];
	cvta.to.global.u64 	%rd9, %rd5;
	mul.wide.u32 	%rd10, %r2, 4;
	add.s64 	%rd11, %rd9, %rd10;
	st.global.f32 	[%rd11], %f11;
$L__BB0_9:
	ret;

}


// ===== COMPILED SASS (sm_100) =====

	.target	sm_100

	.elftype	@"ET_EXEC"


//--------------------- .note.nv.tkinfo           --------------------------
	.section	.note.nv.tkinfo,"",@"SHT_NOTE"
	.sectionflags	@"SHF_NOTE_NV_TKINFO"
	.tkinfo
        /*0018*/ 	.word	0x00000002
        /*0030*/ 	.string	""
        /*0030*/ 	.string	"ptxas"
        /*0030*/ 	.string	"Cuda compilation tools, release 13.0, V13.0.88"
        /*0030*/ 	.string	"Build cuda_13.0.r13.0/compiler.36424714_0"
        /*0030*/ 	.string	"-arch sm_100 -m 64 "



//--------------------- .note.nv.cuinfo           --------------------------
	.section	.note.nv.cuinfo,"",@"SHT_NOTE"
	.sectionflags	@"SHF_NOTE_NV_CUINFO"
        /*0018*/ 	.short	0x0002
        /*001a*/ 	.short	0x0064
        /*001c*/ 	.short	0x0082
	.zero		2


//--------------------- .nv.info                  --------------------------
	.section	.nv.info,"",@"SHT_CUDA_INFO"
	.align	4


	//----- nvinfo : EIATTR_REGCOUNT
	.align		4
        /*0000*/ 	.byte	0x04, 0x2f
        /*0002*/ 	.short	(.L_1 - .L_0)
	.align		4
.L_0:
        /*0004*/ 	.word	index@(dot)
        /*0008*/ 	.word	0x00000012


	//----- nvinfo : EIATTR_FRAME_SIZE
	.align		4
.L_1:
        /*000c*/ 	.byte	0x04, 0x11
        /*000e*/ 	.short	(.L_3 - .L_2)
	.align		4
.L_2:
        /*0010*/ 	.word	index@(dot)
        /*0014*/ 	.word	0x00000000


	//----- nvinfo : EIATTR_MIN_STACK_SIZE
	.align		4
.L_3:
        /*0018*/ 	.byte	0x04, 0x12
        /*001a*/ 	.short	(.L_5 - .L_4)
	.align		4
.L_4:
        /*001c*/ 	.word	index@(dot)
        /*0020*/ 	.word	0x00000000
.L_5:


//--------------------- .nv.compat                --------------------------
	.section	.nv.compat,"",@"SHT_CUDA_COMPAT_INFO"
	.align	4
        /*0000*/ 	.byte	0x02, 0x09, 0x00, 0x00, 0x02, 0x02, 0x01, 0x00, 0x02, 0x05, 0x05, 0x00, 0x03, 0x07, 0x01, 0x01
        /*0010*/ 	.byte	0x02, 0x03, 0x00, 0x00, 0x02, 0x06, 0x01, 0x00, 0x04, 0x0b, 0x08, 0x00, 0x09, 0x00, 0x00, 0x00
        /*0020*/ 	.byte	0x00, 0x00, 0x00, 0x00


//--------------------- .nv.info.dot              --------------------------
	.section	.nv.info.dot,"",@"SHT_CUDA_INFO"
	.sectionflags	@""
	.align	4


	//----- nvinfo : EIATTR_CUDA_API_VERSION
	.align		4
        /*0000*/ 	.byte	0x04, 0x37
        /*0002*/ 	.short	(.L_7 - .L_6)
.L_6:
        /*0004*/ 	.word	0x00000082


	//----- nvinfo : EIATTR_KPARAM_INFO
	.align		4
.L_7:
        /*0008*/ 	.byte	0x04, 0x17
        /*000a*/ 	.short	(.L_9 - .L_8)
.L_8:
        /*000c*/ 	.word	0x00000000
        /*0010*/ 	.short	0x0002
        /*0012*/ 	.short	0x0010
        /*0014*/ 	.byte	0x00, 0xf5, 0x21, 0x00


	//----- nvinfo : EIATTR_KPARAM_INFO
	.align		4
.L_9:
        /*0018*/ 	.byte	0x04, 0x17
        /*001a*/ 	.short	(.L_11 - .L_10)
.L_10:
        /*001c*/ 	.word	0x00000000
        /*0020*/ 	.short	0x0001
        /*0022*/ 	.short	0x0008
        /*0024*/ 	.byte	0x00, 0xf5, 0x21, 0x00


	//----- nvinfo : EIATTR_KPARAM_INFO
	.align		4
.L_11:
        /*0028*/ 	.byte	0x04, 0x17
        /*002a*/ 	.short	(.L_13 - .L_12)
.L_12:
        /*002c*/ 	.word	0x00000000
        /*0030*/ 	.short	0x0000
        /*0032*/ 	.short	0x0000
        /*0034*/ 	.byte	0x00, 0xf5, 0x21, 0x00


	//----- nvinfo : EIATTR_SPARSE_MMA_MASK
	.align		4
.L_13:
        /*0038*/ 	.byte	0x03, 0x50
        /*003a*/ 	.short	0x0000


	//----- nvinfo : EIATTR_MAXREG_COUNT
	.align		4
        /*003c*/ 	.byte	0x03, 0x1b
        /*003e*/ 	.short	0x00ff


	//----- nvinfo : EIATTR_NUM_BARRIERS
	.align		4
        /*0040*/ 	.byte	0x02, 0x4c
        /*0042*/ 	.byte	0x01
	.zero		1


	//----- nvinfo : EIATTR_MERCURY_ISA_VERSION
	.align		4
        /*0044*/ 	.byte	0x03, 0x5f
        /*0046*/ 	.short	0x0101


	//----- nvinfo : EIATTR_VRC_CTA_INIT_COUNT
	.align		4
        /*0048*/ 	.byte	0x02, 0x4a
	.zero		1
	.zero		1


	//----- nvinfo : EIATTR_EXIT_INSTR_OFFSETS
	.align		4
        /*004c*/ 	.byte	0x04, 0x1c
        /*004e*/ 	.short	(.L_15 - .L_14)


	//   ....[0]....
.L_14:
        /*0050*/ 	.word	0x000002d0


	//   ....[1]....
        /*0054*/ 	.word	0x00000350


	//----- nvinfo : EIATTR_CRS_STACK_SIZE
	.align		4
.L_15:
        /*0058*/ 	.byte	0x04, 0x1e
        /*005a*/ 	.short	(.L_17 - .L_16)
.L_16:
        /*005c*/ 	.word	0x00000000


	//----- nvinfo : EIATTR_CBANK_PARAM_SIZE
	.align		4
.L_17:
        /*0060*/ 	.byte	0x03, 0x19
        /*0062*/ 	.short	0x0018


	//----- nvinfo : EIATTR_PARAM_CBANK
	.align		4
        /*0064*/ 	.byte	0x04, 0x0a
        /*0066*/ 	.short	(.L_19 - .L_18)
	.align		4
.L_18:
        /*0068*/ 	.word	index@(.nv.constant0.dot)
        /*006c*/ 	.short	0x0380
        /*006e*/ 	.short	0x0018


	//----- nvinfo : EIATTR_SW_WAR
	.align		4
.L_19:
        /*0070*/ 	.byte	0x04, 0x36
        /*0072*/ 	.short	(.L_21 - .L_20)
.L_20:
        /*0074*/ 	.word	0x00000008
.L_21:


//--------------------- .nv.callgraph             --------------------------
	.section	.nv.callgraph,"",@"SHT_CUDA_CALLGRAPH"
	.align	4
	.sectionentsize	8
	.align		4
        /*0000*/ 	.word	0x00000000
	.align		4
        /*0004*/ 	.word	0xffffffff
	.align		4
        /*0008*/ 	.word	0x00000000
	.align		4
        /*000c*/ 	.word	0xfffffffe
	.align		4
        /*0010*/ 	.word	0x00000000
	.align		4
        /*0014*/ 	.word	0xfffffffd
	.align		4
        /*0018*/ 	.word	0x00000000
	.align		4
        /*001c*/ 	.word	0xfffffffc


//--------------------- .text.dot                 --------------------------
	.section	.text.dot,"ax",@progbits
	.align	128
        .global         dot
        .type           dot,@function
        .size           dot,(.L_x_6 - dot)
        .other          dot,@"STO_CUDA_ENTRY STV_DEFAULT"
dot:
.text.dot:
[----:B------:R-:W-:Y:S01]  /*0000*/  LDC R1, c[0x0][0x37c] ;  /* 0x0000df00ff017b82 */ /* 0x000fe20000000800 */
[----:B------:R-:W0:Y:S01]  /*0010*/  S2R R12, SR_TID.X ;  /* 0x00000000000c7919 */ /* 0x000e220000002100 */
[----:B------:R-:W1:Y:S01]  /*0020*/  LDCU UR4, c[0x0][0x360] ;  /* 0x00006c00ff0477ac */ /* 0x000e620008000800 */
[----:B------:R-:W-:Y:S01]  /*0030*/  BSSY.RECONVERGENT B0, `(.L_x_0) ;  /* 0x0000015000007945 */ /* 0x000fe20003800200 */
[----:B------:R-:W-:Y:S01]  /*0040*/  IMAD.MOV.U32 R11, RZ, RZ, RZ ;  /* 0x000000ffff0b7224 */ /* 0x000fe200078e00ff */
[----:B------:R-:W0:Y:S01]  /*0050*/  S2R R13, SR_CTAID.X ;  /* 0x00000000000d7919 */ /* 0x000e220000002500 */
[----:B------:R-:W2:Y:S01]  /*0060*/  LDCU.64 UR6, c[0x0][0x358] ;  /* 0x00006b00ff0677ac */ /* 0x000ea20008000a00 */
[----:B-1----:R-:W-:Y:S02]  /*0070*/  IMAD.U32 R10, RZ, RZ, UR4 ;  /* 0x00000004ff0a7e24 */ /* 0x002fe4000f8e00ff */
[----:B0-----:R-:W-:-:S05]  /*0080*/  IMAD R0, R13, UR4, R12 ;  /* 0x000000040d007c24 */ /* 0x001fca000f8e020c */
[----:B------:R-:W-:-:S13]  /*0090*/  ISETP.GT.AND P0, PT, R0, 0x83ff, PT ;  /* 0x000083ff0000780c */ /* 0x000fda0003f04270 */
[----:B--2---:R-:W-:Y:S05]  /*00a0*/  @P0 BRA `(.L_x_1) ;  /* 0x0000000000340947 */ /* 0x004fea0003800000 */
[----:B------:R-:W0:Y:S01]  /*00b0*/  LDC.64 R6, c[0x0][0x380] ;  /* 0x0000e000ff067b82 */ /* 0x000e220000000a00 */
[----:B------:R-:W1:Y:S01]  /*00c0*/  LDCU UR4, c[0x0][0x370] ;  /* 0x00006e00ff0477ac */ /* 0x000e620008000800 */
[----:B------:R-:W-:-:S06]  /*00d0*/  HFMA2 R11, -RZ, RZ, 0, 0 ;  /* 0x00000000ff0b7431 */ /* 0x000fcc00000001ff */
[----:B------:R-:W2:Y:S01]  /*00e0*/  LDC.64 R8, c[0x0][0x388] ;  /* 0x0000e200ff087b82 */ /* 0x000ea20000000a00 */
[----:B-1----:R-:W-:-:S07]  /*00f0*/  IMAD R15, R10, UR4, RZ ;  /* 0x000000040a0f7c24 */ /* 0x002fce000f8e02ff */
.L_x_2:
[----:B0-----:R-:W-:-:S04]  /*0100*/  IMAD.WIDE R2, R0, 0x4, R6 ;  /* 0x0000000400027825 */ /* 0x001fc800078e0206 */
[----:B--2---:R-:W-:Y:S02]  /*0110*/  IMAD.WIDE R4, R0, 0x4, R8 ;  /* 0x0000000400047825 */ /* 0x004fe400078e0208 */
[----:B------:R-:W2:Y:S04]  /*0120*/  LDG.E R2, desc[UR6][R2.64] ;  /* 0x0000000602027981 */ /* 0x000ea8000c1e1900 */
[----:B------:R-:W2:Y:S01]  /*0130*/  LDG.E R4, desc[UR6][R4.64] ;  /* 0x0000000604047981 */ /* 0x000ea2000c1e1900 */
[----:B------:R-:W-:-:S05]  /*0140*/  IMAD.IADD R0, R15, 0x1, R0 ;  /* 0x000000010f007824 */ /* 0x000fca00078e0200 */
[----:B------:R-:W-:Y:S01]  /*0150*/  ISETP.GE.AND P0, PT, R0, 0x8400, PT ;  /* 0x000084000000780c */ /* 0x000fe20003f06270 */
[----:B--2---:R-:W-:-:S12]  /*0160*/  FFMA R11, R2, R4, R11 ;  /* 0x00000004020b7223 */ /* 0x004fd8000000000b */
[----:B------:R-:W-:Y:S05]  /*0170*/  @!P0 BRA `(.L_x_2) ;  /* 0xfffffffc00e08947 */ /* 0x000fea000383ffff */
.L_x_1:
[----:B------:R-:W-:Y:S05]  /*0180*/  BSYNC.RECONVERGENT B0 ;  /* 0x0000000000007941 */ /* 0x000fea0003800200 */
.L_x_0:
[----:B------:R-:W0:Y:S01]  /*0190*/  S2UR UR5, SR_CgaCtaId ;  /* 0x00000000000579c3 */ /* 0x000e220000008800 */
[----:B------:R-:W-:Y:S01]  /*01a0*/  UMOV UR4, 0x400 ;  /* 0x0000040000047882 */ /* 0x000fe20000000000 */
[----:B------:R-:W-:Y:S02]  /*01b0*/  ISETP.GE.U32.AND P1, PT, R10, 0x2, PT ;  /* 0x000000020a00780c */ /* 0x000fe40003f26070 */
[----:B------:R-:W-:Y:S01]  /*01c0*/  ISETP.NE.AND P0, PT, R12, RZ, PT ;  /* 0x000000ff0c00720c */ /* 0x000fe20003f05270 */
[----:B0-----:R-:W-:-:S06]  /*01d0*/  ULEA UR4, UR5, UR4, 0x18 ;  /* 0x0000000405047291 */ /* 0x001fcc000f8ec0ff */
[----:B------:R-:W-:-:S05]  /*01e0*/  LEA R0, R12, UR4, 0x2 ;  /* 0x000000040c007c11 */ /* 0x000fca000f8e10ff */
[----:B------:R0:W-:Y:S01]  /*01f0*/  STS [R0], R11 ;  /* 0x0000000b00007388 */ /* 0x0001e20000000800 */
[----:B------:R-:W-:Y:S06]  /*0200*/  BAR.SYNC.DEFER_BLOCKING 0x0 ;  /* 0x0000000000007b1d */ /* 0x000fec0000010000 */
[----:B------:R-:W-:Y:S05]  /*0210*/  @!P1 BRA `(.L_x_3) ;  /* 0x00000000002c9947 */ /* 0x000fea0003800000 */
.L_x_4:
[----:B------:R-:W-:-:S04]  /*0220*/  SHF.R.U32.HI R5, RZ, 0x1, R10 ;  /* 0x00000001ff057819 */ /* 0x000fc8000001160a */
[----:B------:R-:W-:-:S13]  /*0230*/  ISETP.GE.U32.AND P1, PT, R12, R5, PT ;  /* 0x000000050c00720c */ /* 0x000fda0003f26070 */
[----:B------:R-:W-:Y:S01]  /*0240*/  @!P1 LEA R2, R5, R0, 0x2 ;  /* 0x0000000005029211 */ /* 0x000fe200078e10ff */
[----:B------:R-:W-:Y:S05]  /*0250*/  @!P1 LDS R3, [R0] ;  /* 0x0000000000039984 */ /* 0x000fea0000000800 */
[----:B------:R-:W1:Y:S02]  /*0260*/  @!P1 LDS R2, [R2] ;  /* 0x0000000002029984 */ /* 0x000e640000000800 */
[----:B-1----:R-:W-:-:S05]  /*0270*/  @!P1 FADD R3, R2, R3 ;  /* 0x0000000302039221 */ /* 0x002fca0000000000 */
[----:B------:R1:W-:Y:S01]  /*0280*/  @!P1 STS [R0], R3 ;  /* 0x0000000300009388 */ /* 0x0003e20000000800 */
[----:B------:R-:W-:Y:S01]  /*0290*/  BAR.SYNC.DEFER_BLOCKING 0x0 ;  /* 0x0000000000007b1d */ /* 0x000fe20000010000 */
[----:B------:R-:W-:Y:S02]  /*02a0*/  ISETP.GT.U32.AND P1, PT, R10, 0x3, PT ;  /* 0x000000030a00780c */ /* 0x000fe40003f24070 */
[----:B------:R-:W-:-:S11]  /*02b0*/  MOV R10, R5 ;  /* 0x00000005000a7202 */ /* 0x000fd60000000f00 */
[----:B-1----:R-:W-:Y:S05]  /*02c0*/  @P1 BRA `(.L_x_4) ;  /* 0xfffffffc00d41947 */ /* 0x002fea000383ffff */
.L_x_3:
[----:B------:R-:W-:Y:S05]  /*02d0*/  @P0 EXIT ;  /* 0x000000000000094d */ /* 0x000fea0003800000 */
[----:B------:R-:W1:Y:S01]  /*02e0*/  S2UR UR5, SR_CgaCtaId ;  /* 0x00000000000579c3 */ /* 0x000e620000008800 */
[----:B------:R-:W-:-:S07]  /*02f0*/  UMOV UR4, 0x400 ;  /* 0x0000040000047882 */ /* 0x000fce0000000000 */
[----:B------:R-:W2:Y:S01]  /*0300*/  LDC.64 R2, c[0x0][0x390] ;  /* 0x0000e400ff027b82 */ /* 0x000ea20000000a00 */
[----:B-1----:R-:W-:Y:S01]  /*0310*/  ULEA UR4, UR5, UR4, 0x18 ;  /* 0x0000000405047291 */ /* 0x002fe2000f8ec0ff */
[----:B--2---:R-:W-:-:S08]  /*0320*/  IMAD.WIDE.U32 R2, R13, 0x4, R2 ;  /* 0x000000040d027825 */ /* 0x004fd000078e0002 */
[----:B------:R-:W1:Y:S04]  /*0330*/  LDS R5, [UR4] ;  /* 0x00000004ff057984 */ /* 0x000e680008000800 */
[----:B-1----:R-:W-:Y:S01]  /*0340*/  STG.E desc[UR6][R2.64], R5 ;  /* 0x0000000502007986 */ /* 0x002fe2000c101906 */
[----:B------:R-:W-:Y:S05]  /*0350*/  EXIT ;  /* 0x000000000000794d */ /* 0x000fea0003800000 */
.L_x_5:
[----:B------:R-:W-:-:S00]  /*0360*/  BRA `(.L_x_5) ;  /* 0xfffffffc00fc7947 */ /* 0x000fc0000383ffff */
[----:B------:R-:W-:-:S00]  /*0370*/  NOP ;  /* 0x0000000000007918 */ /* 0x000fc00000000000 */
        /* <DEDUP_REMOVED lines=8> */
.L_x_6:


//--------------------- .nv.shared.dot            --------------------------
	.section	.nv.shared.dot,"aw",@nobits
	.sectionflags	@""
	.align	4
.nv.shared.dot:
	.zero		2048


//--------------------- .nv.shared.reserved.0     --------------------------
	.section	.nv.shared.reserved.0,"aw",@nobits
	.weak		__nv_reservedSMEM_offset_0_alias
	.size		__nv_reservedSMEM_offset_0_alias, 0, 64
	.other		__nv_reservedSMEM_offset_0_alias,@"STO_CUDA_RESERVED_SHARED STV_DEFAULT"
__nv_reservedSMEM_offset_0_alias:
	.zero		0
	.zero		64


//--------------------- .nv.constant0.dot         --------------------------
	.section	.nv.constant0.dot,"a",@progbits
	.sectionflags	@""
	.align	4
.nv.constant0.dot:
	.zero		920


//--------------------- SYMBOLS --------------------------

	.type		.nv.reservedSmem.offset0,@object
	.size		.nv.reservedSmem.offset0,0x4
	.type		.nv.reservedSmem.cap,@object
	.size		.nv.reservedSmem.cap,0x4
